//
// Generated by NVIDIA NVVM Compiler
//
// Compiler Build ID: CL-36424714
// Cuda compilation tools, release 13.0, V13.0.88
// Based on NVVM 20.0.0
//

.version 9.0
.target sm_100
.address_size 64

	// .globl	_Z10copyKernelPfPKf
// _ZZ13copyShmKernelPfPKfE4tile has been demoted
// _ZZ22transponseMatCoalesingPfPKfE4tile has been demoted
// _ZZ36transponseMatCoalesingNoBankConflictPfPKfE4tile has been demoted

.visible .entry _Z10copyKernelPfPKf(
	.param .u64 .ptr .align 1 _Z10copyKernelPfPKf_param_0,
	.param .u64 .ptr .align 1 _Z10copyKernelPfPKf_param_1
)
{
	.reg .b32 	%r<18>;
	.reg .b32 	%f<5>;
	.reg .b64 	%rd<17>;

	ld.param.u64 	%rd1, [_Z10copyKernelPfPKf_param_0];
	ld.param.u64 	%rd2, [_Z10copyKernelPfPKf_param_1];
	mov.u32 	%r1, %ctaid.x;
	shl.b32 	%r2, %r1, 5;
	mov.u32 	%r3, %tid.x;
	add.s32 	%r4, %r2, %r3;
	mov.u32 	%r5, %ctaid.y;
	shl.b32 	%r6, %r5, 5;
	mov.u32 	%r7, %tid.y;
	add.s32 	%r8, %r6, %r7;
	mov.u32 	%r9, %nctaid.x;
	cvta.to.global.u64 	%rd3, %rd2;
	cvta.to.global.u64 	%rd4, %rd1;
	mul.lo.s32 	%r10, %r9, %r8;
	shl.b32 	%r11, %r10, 5;
	add.s32 	%r12, %r4, %r11;
	mul.wide.s32 	%rd5, %r12, 4;
	add.s64 	%rd6, %rd3, %rd5;
	ld.global.f32 	%f1, [%rd6];
	add.s64 	%rd7, %rd4, %rd5;
	st.global.f32 	[%rd7], %f1;
	shl.b32 	%r13, %r9, 8;
	add.s32 	%r14, %r12, %r13;
	mul.wide.s32 	%rd8, %r14, 4;
	add.s64 	%rd9, %rd3, %rd8;
	ld.global.f32 	%f2, [%rd9];
	add.s64 	%rd10, %rd4, %rd8;
	st.global.f32 	[%rd10], %f2;
	shl.b32 	%r15, %r9, 9;
	add.s32 	%r16, %r12, %r15;
	mul.wide.s32 	%rd11, %r16, 4;
	add.s64 	%rd12, %rd3, %rd11;
	ld.global.f32 	%f3, [%rd12];
	add.s64 	%rd13, %rd4, %rd11;
	st.global.f32 	[%rd13], %f3;
	add.s32 	%r17, %r16, %r13;
	mul.wide.s32 	%rd14, %r17, 4;
	add.s64 	%rd15, %rd3, %rd14;
	ld.global.f32 	%f4, [%rd15];
	add.s64 	%rd16, %rd4, %rd14;
	st.global.f32 	[%rd16], %f4;
	ret;

}
	// .globl	_Z13copyShmKernelPfPKf
.visible .entry _Z13copyShmKernelPfPKf(
	.param .u64 .ptr .align 1 _Z13copyShmKernelPfPKf_param_0,
	.param .u64 .ptr .align 1 _Z13copyShmKernelPfPKf_param_1
)
{
	.reg .b32 	%r<23>;
	.reg .b32 	%f<9>;
	.reg .b64 	%rd<17>;
	// demoted variable
	.shared .align 4 .b8 _ZZ13copyShmKernelPfPKfE4tile[4096];
	ld.param.u64 	%rd1, [_Z13copyShmKernelPfPKf_param_0];
	ld.param.u64 	%rd2, [_Z13copyShmKernelPfPKf_param_1];
	mov.u32 	%r1, %ctaid.x;
	shl.b32 	%r2, %r1, 5;
	mov.u32 	%r3, %tid.x;
	add.s32 	%r4, %r2, %r3;
	mov.u32 	%r5, %ctaid.y;
	shl.b32 	%r6, %r5, 5;
	mov.u32 	%r7, %tid.y;
	add.s32 	%r8, %r6, %r7;
	mov.u32 	%r9, %nctaid.x;
	shl.b32 	%r10, %r3, 2;
	mov.u32 	%r11, _ZZ13copyShmKernelPfPKfE4tile;
	add.s32 	%r12, %r11, %r10;
	cvta.to.global.u64 	%rd3, %rd2;
	mul.lo.s32 	%r13, %r9, %r8;
	shl.b32 	%r14, %r13, 5;
	add.s32 	%r15, %r14, %r4;
	mul.wide.s32 	%rd4, %r15, 4;
	add.s64 	%rd5, %rd3, %rd4;
	ld.global.f32 	%f1, [%rd5];
	shl.b32 	%r16, %r7, 7;
	add.s32 	%r17, %r12, %r16;
	st.shared.f32 	[%r17], %f1;
	shl.b32 	%r18, %r9, 8;
	add.s32 	%r19, %r15, %r18;
	mul.wide.s32 	%rd6, %r19, 4;
	add.s64 	%rd7, %rd3, %rd6;
	ld.global.f32 	%f2, [%rd7];
	st.shared.f32 	[%r17+1024], %f2;
	shl.b32 	%r20, %r9, 9;
	add.s32 	%r21, %r15, %r20;
	mul.wide.s32 	%rd8, %r21, 4;
	add.s64 	%rd9, %rd3, %rd8;
	ld.global.f32 	%f3, [%rd9];
	st.shared.f32 	[%r17+2048], %f3;
	add.s32 	%r22, %r21, %r18;
	mul.wide.s32 	%rd10, %r22, 4;
	add.s64 	%rd11, %rd3, %rd10;
	ld.global.f32 	%f4, [%rd11];
	st.shared.f32 	[%r17+3072], %f4;
	bar.sync 	0;
	cvta.to.global.u64 	%rd12, %rd1;
	ld.shared.f32 	%f5, [%r17];
	add.s64 	%rd13, %rd12, %rd4;
	st.global.f32 	[%rd13], %f5;
	ld.shared.f32 	%f6, [%r17+1024];
	add.s64 	%rd14, %rd12, %rd6;
	st.global.f32 	[%rd14], %f6;
	ld.shared.f32 	%f7, [%r17+2048];
	add.s64 	%rd15, %rd12, %rd8;
	st.global.f32 	[%rd15], %f7;
	ld.shared.f32 	%f8, [%r17+3072];
	add.s64 	%rd16, %rd12, %rd10;
	st.global.f32 	[%rd16], %f8;
	ret;

}
	// .globl	_Z18transponseMatNaivePfPKf
.visible .entry _Z18transponseMatNaivePfPKf(
	.param .u64 .ptr .align 1 _Z18transponseMatNaivePfPKf_param_0,
	.param .u64 .ptr .align 1 _Z18transponseMatNaivePfPKf_param_1
)
{
	.reg .b32 	%r<18>;
	.reg .b32 	%f<5>;
	.reg .b64 	%rd<15>;

	ld.param.u64 	%rd1, [_Z18transponseMatNaivePfPKf_param_0];
	ld.param.u64 	%rd2, [_Z18transponseMatNaivePfPKf_param_1];
	mov.u32 	%r1, %ctaid.x;
	shl.b32 	%r2, %r1, 5;
	mov.u32 	%r3, %tid.x;
	add.s32 	%r4, %r2, %r3;
	mov.u32 	%r5, %ctaid.y;
	shl.b32 	%r6, %r5, 5;
	mov.u32 	%r7, %tid.y;
	add.s32 	%r8, %r6, %r7;
	mov.u32 	%r9, %nctaid.x;
	shl.b32 	%r10, %r9, 5;
	mad.lo.s32 	%r11, %r4, %r10, %r8;
	cvta.to.global.u64 	%rd3, %rd2;
	cvta.to.global.u64 	%rd4, %rd1;
	mad.lo.s32 	%r12, %r8, %r10, %r4;
	mul.wide.s32 	%rd5, %r12, 4;
	add.s64 	%rd6, %rd3, %rd5;
	ld.global.f32 	%f1, [%rd6];
	mul.wide.s32 	%rd7, %r11, 4;
	add.s64 	%rd8, %rd4, %rd7;
	st.global.f32 	[%rd8], %f1;
	shl.b32 	%r13, %r9, 8;
	add.s32 	%r14, %r12, %r13;
	mul.wide.s32 	%rd9, %r14, 4;
	add.s64 	%rd10, %rd3, %rd9;
	ld.global.f32 	%f2, [%rd10];
	st.global.f32 	[%rd8+32], %f2;
	shl.b32 	%r15, %r9, 9;
	add.s32 	%r16, %r12, %r15;
	mul.wide.s32 	%rd11, %r16, 4;
	add.s64 	%rd12, %rd3, %rd11;
	ld.global.f32 	%f3, [%rd12];
	st.global.f32 	[%rd8+64], %f3;
	add.s32 	%r17, %r16, %r13;
	mul.wide.s32 	%rd13, %r17, 4;
	add.s64 	%rd14, %rd3, %rd13;
	ld.global.f32 	%f4, [%rd14];
	st.global.f32 	[%rd8+96], %f4;
	ret;

}
	// .globl	_Z22transponseMatCoalesingPfPKf
.visible .entry _Z22transponseMatCoalesingPfPKf(
	.param .u64 .ptr .align 1 _Z22transponseMatCoalesingPfPKf_param_0,
	.param .u64 .ptr .align 1 _Z22transponseMatCoalesingPfPKf_param_1
)
{
	.reg .b32 	%r<31>;
	.reg .b32 	%f<9>;
	.reg .b64 	%rd<21>;
	// demoted variable
	.shared .align 4 .b8 _ZZ22transponseMatCoalesingPfPKfE4tile[4096];
	ld.param.u64 	%rd1, [_Z22transponseMatCoalesingPfPKf_param_0];
	ld.param.u64 	%rd2, [_Z22transponseMatCoalesingPfPKf_param_1];
	mov.u32 	%r1, %ctaid.x;
	shl.b32 	%r2, %r1, 5;
	mov.u32 	%r3, %tid.x;
	add.s32 	%r4, %r2, %r3;
	mov.u32 	%r5, %ctaid.y;
	shl.b32 	%r6, %r5, 5;
	mov.u32 	%r7, %tid.y;
	add.s32 	%r8, %r6, %r7;
	mov.u32 	%r9, %nctaid.x;
	shl.b32 	%r10, %r9, 5;
	shl.b32 	%r11, %r3, 2;
	mov.u32 	%r12, _ZZ22transponseMatCoalesingPfPKfE4tile;
	add.s32 	%r13, %r12, %r11;
	cvta.to.global.u64 	%rd3, %rd2;
	mad.lo.s32 	%r14, %r8, %r10, %r4;
	mul.wide.s32 	%rd4, %r14, 4;
	add.s64 	%rd5, %rd3, %rd4;
	ld.global.f32 	%f1, [%rd5];
	shl.b32 	%r15, %r7, 7;
	add.s32 	%r16, %r13, %r15;
	st.shared.f32 	[%r16], %f1;
	shl.b32 	%r17, %r9, 8;
	add.s32 	%r18, %r14, %r17;
	mul.wide.s32 	%rd6, %r18, 4;
	add.s64 	%rd7, %rd3, %rd6;
	ld.global.f32 	%f2, [%rd7];
	st.shared.f32 	[%r16+1024], %f2;
	shl.b32 	%r19, %r9, 9;
	add.s32 	%r20, %r14, %r19;
	mul.wide.s32 	%rd8, %r20, 4;
	add.s64 	%rd9, %rd3, %rd8;
	ld.global.f32 	%f3, [%rd9];
	st.shared.f32 	[%r16+2048], %f3;
	add.s32 	%r21, %r20, %r17;
	mul.wide.s32 	%rd10, %r21, 4;
	add.s64 	%rd11, %rd3, %rd10;
	ld.global.f32 	%f4, [%rd11];
	st.shared.f32 	[%r16+3072], %f4;
	bar.sync 	0;
	add.s32 	%r22, %r6, %r3;
	add.s32 	%r23, %r2, %r7;
	mad.lo.s32 	%r24, %r3, 124, %r13;
	cvta.to.global.u64 	%rd12, %rd1;
	shl.b32 	%r25, %r7, 2;
	add.s32 	%r26, %r24, %r25;
	ld.shared.f32 	%f5, [%r26];
	mad.lo.s32 	%r27, %r23, %r10, %r22;
	mul.wide.s32 	%rd13, %r27, 4;
	add.s64 	%rd14, %rd12, %rd13;
	st.global.f32 	[%rd14], %f5;
	ld.shared.f32 	%f6, [%r26+32];
	add.s32 	%r28, %r27, %r17;
	mul.wide.s32 	%rd15, %r28, 4;
	add.s64 	%rd16, %rd12, %rd15;
	st.global.f32 	[%rd16], %f6;
	ld.shared.f32 	%f7, [%r26+64];
	add.s32 	%r29, %r27, %r19;
	mul.wide.s32 	%rd17, %r29, 4;
	add.s64 	%rd18, %rd12, %rd17;
	st.global.f32 	[%rd18], %f7;
	ld.shared.f32 	%f8, [%r26+96];
	add.s32 	%r30, %r29, %r17;
	mul.wide.s32 	%rd19, %r30, 4;
	add.s64 	%rd20, %rd12, %rd19;
	st.global.f32 	[%rd20], %f8;
	ret;

}
	// .globl	_Z36transponseMatCoalesingNoBankConflictPfPKf
.visible .entry _Z36transponseMatCoalesingNoBankConflictPfPKf(
	.param .u64 .ptr .align 1 _Z36transponseMatCoalesingNoBankConflictPfPKf_param_0,
	.param .u64 .ptr .align 1 _Z36transponseMatCoalesingNoBankConflictPfPKf_param_1
)
{
	.reg .b32 	%r<31>;
	.reg .b32 	%f<9>;
	.reg .b64 	%rd<21>;
	// demoted variable
	.shared .align 4 .b8 _ZZ36transponseMatCoalesingNoBankConflictPfPKfE4tile[4224];
	ld.param.u64 	%rd1, [_Z36transponseMatCoalesingNoBankConflictPfPKf_param_0];
	ld.param.u64 	%rd2, [_Z36transponseMatCoalesingNoBankConflictPfPKf_param_1];
	mov.u32 	%r1, %ctaid.x;
	shl.b32 	%r2, %r1, 5;
	mov.u32 	%r3, %tid.x;
	add.s32 	%r4, %r2, %r3;
	mov.u32 	%r5, %ctaid.y;
	shl.b32 	%r6, %r5, 5;
	mov.u32 	%r7, %tid.y;
	add.s32 	%r8, %r6, %r7;
	mov.u32 	%r9, %nctaid.x;
	shl.b32 	%r10, %r9, 5;
	shl.b32 	%r11, %r3, 2;
	mov.u32 	%r12, _ZZ36transponseMatCoalesingNoBankConflictPfPKfE4tile;
	add.s32 	%r13, %r12, %r11;
	cvta.to.global.u64 	%rd3, %rd2;
	mad.lo.s32 	%r14, %r8, %r10, %r4;
	mul.wide.s32 	%rd4, %r14, 4;
	add.s64 	%rd5, %rd3, %rd4;
	ld.global.f32 	%f1, [%rd5];
	mad.lo.s32 	%r15, %r7, 132, %r13;
	st.shared.f32 	[%r15], %f1;
	shl.b32 	%r16, %r9, 8;
	add.s32 	%r17, %r14, %r16;
	mul.wide.s32 	%rd6, %r17, 4;
	add.s64 	%rd7, %rd3, %rd6;
	ld.global.f32 	%f2, [%rd7];
	st.shared.f32 	[%r15+1056], %f2;
	shl.b32 	%r18, %r9, 9;
	add.s32 	%r19, %r14, %r18;
	mul.wide.s32 	%rd8, %r19, 4;
	add.s64 	%rd9, %rd3, %rd8;
	ld.global.f32 	%f3, [%rd9];
	st.shared.f32 	[%r15+2112], %f3;
	add.s32 	%r20, %r19, %r16;
	mul.wide.s32 	%rd10, %r20, 4;
	add.s64 	%rd11, %rd3, %rd10;
	ld.global.f32 	%f4, [%rd11];
	st.shared.f32 	[%r15+3168], %f4;
	bar.sync 	0;
	add.s32 	%r21, %r6, %r3;
	add.s32 	%r22, %r2, %r7;
	shl.b32 	%r23, %r3, 7;
	add.s32 	%r24, %r13, %r23;
	cvta.to.global.u64 	%rd12, %rd1;
	shl.b32 	%r25, %r7, 2;
	add.s32 	%r26, %r24, %r25;
	ld.shared.f32 	%f5, [%r26];
	mad.lo.s32 	%r27, %r22, %r10, %r21;
	mul.wide.s32 	%rd13, %r27, 4;
	add.s64 	%rd14, %rd12, %rd13;
	st.global.f32 	[%rd14], %f5;
	ld.shared.f32 	%f6, [%r26+32];
	add.s32 	%r28, %r27, %r16;
	mul.wide.s32 	%rd15, %r28, 4;
	add.s64 	%rd16, %rd12, %rd15;
	st.global.f32 	[%rd16], %f6;
	ld.shared.f32 	%f7, [%r26+64];
	add.s32 	%r29, %r27, %r18;
	mul.wide.s32 	%rd17, %r29, 4;
	add.s64 	%rd18, %rd12, %rd17;
	st.global.f32 	[%rd18], %f7;
	ld.shared.f32 	%f8, [%r26+96];
	add.s32 	%r30, %r29, %r16;
	mul.wide.s32 	%rd19, %r30, 4;
	add.s64 	%rd20, %rd12, %rd19;
	st.global.f32 	[%rd20], %f8;
	ret;

}


// ===== COMPILED SASS (sm_100) =====

	.target	sm_100

	.elftype	@"ET_EXEC"


//--------------------- .note.nv.tkinfo           --------------------------
	.section	.note.nv.tkinfo,"",@"SHT_NOTE"
	.sectionflags	@"SHF_NOTE_NV_TKINFO"
	.tkinfo
        /*0018*/ 	.word	0x00000002
        /*0030*/ 	.string	""
        /*0030*/ 	.string	"ptxas"
        /*0030*/ 	.string	"Cuda compilation tools, release 13.0, V13.0.88"
        /*0030*/ 	.string	"Build cuda_13.0.r13.0/compiler.36424714_0"
        /*0030*/ 	.string	"-arch sm_100 -m 64 "



//--------------------- .note.nv.cuinfo           --------------------------
	.section	.note.nv.cuinfo,"",@"SHT_NOTE"
	.sectionflags	@"SHF_NOTE_NV_CUINFO"
        /*0018*/ 	.short	0x0002
        /*001a*/ 	.short	0x0064
        /*001c*/ 	.short	0x0082
	.zero		2


//--------------------- .nv.info                  --------------------------
	.section	.nv.info,"",@"SHT_CUDA_INFO"
	.align	4


	//----- nvinfo : EIATTR_REGCOUNT
	.align		4
        /*0000*/ 	.byte	0x04, 0x2f
        /*0002*/ 	.short	(.L_1 - .L_0)
	.align		4
.L_0:
        /*0004*/ 	.word	index@(_Z10copyKernelPfPKf)
        /*0008*/ 	.word	0x00000018


	//----- nvinfo : EIATTR_FRAME_SIZE
	.align		4
.L_1:
        /*000c*/ 	.byte	0x04, 0x11
        /*000e*/ 	.short	(.L_3 - .L_2)
	.align		4
.L_2:
        /*0010*/ 	.word	index@(_Z10copyKernelPfPKf)
        /*0014*/ 	.word	0x00000000


	//----- nvinfo : EIATTR_REGCOUNT
	.align		4
.L_3:
        /*0018*/ 	.byte	0x04, 0x2f
        /*001a*/ 	.short	(.L_5 - .L_4)
	.align		4
.L_4:
        /*001c*/ 	.word	index@(_Z13copyShmKernelPfPKf)
        /*0020*/ 	.word	0x00000018


	//----- nvinfo : EIATTR_FRAME_SIZE
	.align		4
.L_5:
        /*0024*/ 	.byte	0x04, 0x11
        /*0026*/ 	.short	(.L_7 - .L_6)
	.align		4
.L_6:
        /*0028*/ 	.word	index@(_Z13copyShmKernelPfPKf)
        /*002c*/ 	.word	0x00000000


	//----- nvinfo : EIATTR_REGCOUNT
	.align		4
.L_7:
        /*0030*/ 	.byte	0x04, 0x2f
        /*0032*/ 	.short	(.L_9 - .L_8)
	.align		4
.L_8:
        /*0034*/ 	.word	index@(_Z18transponseMatNaivePfPKf)
        /*0038*/ 	.word	0x00000010


	//----- nvinfo : EIATTR_FRAME_SIZE
	.align		4
.L_9:
        /*003c*/ 	.byte	0x04, 0x11
        /*003e*/ 	.short	(.L_11 - .L_10)
	.align		4
.L_10:
        /*0040*/ 	.word	index@(_Z18transponseMatNaivePfPKf)
        /*0044*/ 	.word	0x00000000


	//----- nvinfo : EIATTR_REGCOUNT
	.align		4
.L_11:
        /*0048*/ 	.byte	0x04, 0x2f
        /*004a*/ 	.short	(.L_13 - .L_12)
	.align		4
.L_12:
        /*004c*/ 	.word	index@(_Z22transponseMatCoalesingPfPKf)
        /*0050*/ 	.word	0x00000018


	//----- nvinfo : EIATTR_FRAME_SIZE
	.align		4
.L_13:
        /*0054*/ 	.byte	0x04, 0x11
        /*0056*/ 	.short	(.L_15 - .L_14)
	.align		4
.L_14:
        /*0058*/ 	.word	index@(_Z22transponseMatCoalesingPfPKf)
        /*005c*/ 	.word	0x00000000


	//----- nvinfo : EIATTR_REGCOUNT
	.align		4
.L_15:
        /*0060*/ 	.byte	0x04, 0x2f
        /*0062*/ 	.short	(.L_17 - .L_16)
	.align		4
.L_16:
        /*0064*/ 	.word	index@(_Z36transponseMatCoalesingNoBankConflictPfPKf)
        /*0068*/ 	.word	0x00000018


	//----- nvinfo : EIATTR_FRAME_SIZE
	.align		4
.L_17:
        /*006c*/ 	.byte	0x04, 0x11
        /*006e*/ 	.short	(.L_19 - .L_18)
	.align		4
.L_18:
        /*0070*/ 	.word	index@(_Z36transponseMatCoalesingNoBankConflictPfPKf)
        /*0074*/ 	.word	0x00000000


	//----- nvinfo : EIATTR_MIN_STACK_SIZE
	.align		4
.L_19:
        /*0078*/ 	.byte	0x04, 0x12
        /*007a*/ 	.short	(.L_21 - .L_20)
	.align		4
.L_20:
        /*007c*/ 	.word	index@(_Z36transponseMatCoalesingNoBankConflictPfPKf)
        /*0080*/ 	.word	0x00000000


	//----- nvinfo : EIATTR_MIN_STACK_SIZE
	.align		4
.L_21:
        /*0084*/ 	.byte	0x04, 0x12
        /*0086*/ 	.short	(.L_23 - .L_22)
	.align		4
.L_22:
        /*0088*/ 	.word	index@(_Z22transponseMatCoalesingPfPKf)
        /*008c*/ 	.word	0x00000000


	//----- nvinfo : EIATTR_MIN_STACK_SIZE
	.align		4
.L_23:
        /*0090*/ 	.byte	0x04, 0x12
        /*0092*/ 	.short	(.L_25 - .L_24)
	.align		4
.L_24:
        /*0094*/ 	.word	index@(_Z18transponseMatNaivePfPKf)
        /*0098*/ 	.word	0x00000000


	//----- nvinfo : EIATTR_MIN_STACK_SIZE
	.align		4
.L_25:
        /*009c*/ 	.byte	0x04, 0x12
        /*009e*/ 	.short	(.L_27 - .L_26)
	.align		4
.L_26:
        /*00a0*/ 	.word	index@(_Z13copyShmKernelPfPKf)
        /*00a4*/ 	.word	0x00000000


	//----- nvinfo : EIATTR_MIN_STACK_SIZE
	.align		4
.L_27:
        /*00a8*/ 	.byte	0x04, 0x12
        /*00aa*/ 	.short	(.L_29 - .L_28)
	.align		4
.L_28:
        /*00ac*/ 	.word	index@(_Z10copyKernelPfPKf)
        /*00b0*/ 	.word	0x00000000
.L_29:


//--------------------- .nv.compat                --------------------------
	.section	.nv.compat,"",@"SHT_CUDA_COMPAT_INFO"
	.align	4
        /*0000*/ 	.byte	0x02, 0x09, 0x00, 0x00, 0x02, 0x02, 0x01, 0x00, 0x02, 0x05, 0x05, 0x00, 0x03, 0x07, 0x01, 0x01
        /*0010*/ 	.byte	0x02, 0x03, 0x00, 0x00, 0x02, 0x06, 0x01, 0x00, 0x04, 0x0b, 0x08, 0x00, 0x09, 0x00, 0x00, 0x00
        /*0020*/ 	.byte	0x00, 0x00, 0x00, 0x00


//--------------------- .nv.info._Z36transponseMatCoalesingNoBankConflictPfPKf --------------------------
	.section	.nv.info._Z36transponseMatCoalesingNoBankConflictPfPKf,"",@"SHT_CUDA_INFO"
	.sectionflags	@""
	.align	4


	//----- nvinfo : EIATTR_CUDA_API_VERSION
	.align		4
        /*0000*/ 	.byte	0x04, 0x37
        /*0002*/ 	.short	(.L_31 - .L_30)
.L_30:
        /*0004*/ 	.word	0x00000082


	//----- nvinfo : EIATTR_KPARAM_INFO
	.align		4
.L_31:
        /*0008*/ 	.byte	0x04, 0x17
        /*000a*/ 	.short	(.L_33 - .L_32)
.L_32:
        /*000c*/ 	.word	0x00000000
        /*0010*/ 	.short	0x0001
        /*0012*/ 	.short	0x0008
        /*0014*/ 	.byte	0x00, 0xf5, 0x21, 0x00


	//----- nvinfo : EIATTR_KPARAM_INFO
	.align		4
.L_33:
        /*0018*/ 	.byte	0x04, 0x17
        /*001a*/ 	.short	(.L_35 - .L_34)
.L_34:
        /*001c*/ 	.word	0x00000000
        /*0020*/ 	.short	0x0000
        /*0022*/ 	.short	0x0000
        /*0024*/ 	.byte	0x00, 0xf5, 0x21, 0x00


	//----- nvinfo : EIATTR_SPARSE_MMA_MASK
	.align		4
.L_35:
        /*0028*/ 	.byte	0x03, 0x50
        /*002a*/ 	.short	0x0000


	//----- nvinfo : EIATTR_MAXREG_COUNT
	.align		4
        /*002c*/ 	.byte	0x03, 0x1b
        /*002e*/ 	.short	0x00ff


	//----- nvinfo : EIATTR_NUM_BARRIERS
	.align		4
        /*0030*/ 	.byte	0x02, 0x4c
        /*0032*/ 	.byte	0x01
	.zero		1


	//----- nvinfo : EIATTR_MERCURY_ISA_VERSION
	.align		4
        /*0034*/ 	.byte	0x03, 0x5f
        /*0036*/ 	.short	0x0101


	//----- nvinfo : EIATTR_VRC_CTA_INIT_COUNT
	.align		4
        /*0038*/ 	.byte	0x02, 0x4a
	.zero		1
	.zero		1


	//----- nvinfo : EIATTR_EXIT_INSTR_OFFSETS
	.align		4
        /*003c*/ 	.byte	0x04, 0x1c
        /*003e*/ 	.short	(.L_37 - .L_36)


	//   ....[0]....
.L_36:
        /*0040*/ 	.word	0x00000360


	//----- nvinfo : EIATTR_CBANK_PARAM_SIZE
	.align		4
.L_37:
        /*0044*/ 	.byte	0x03, 0x19
        /*0046*/ 	.short	0x0010


	//----- nvinfo : EIATTR_PARAM_CBANK
	.align		4
        /*0048*/ 	.byte	0x04, 0x0a
        /*004a*/ 	.short	(.L_39 - .L_38)
	.align		4
.L_38:
        /*004c*/ 	.word	index@(.nv.constant0._Z36transponseMatCoalesingNoBankConflictPfPKf)
        /*0050*/ 	.short	0x0380
        /*0052*/ 	.short	0x0010


	//----- nvinfo : EIATTR_SW_WAR
	.align		4
.L_39:
        /*0054*/ 	.byte	0x04, 0x36
        /*0056*/ 	.short	(.L_41 - .L_40)
.L_40:
        /*0058*/ 	.word	0x00000008
.L_41:


//--------------------- .nv.info._Z22transponseMatCoalesingPfPKf --------------------------
	.section	.nv.info._Z22transponseMatCoalesingPfPKf,"",@"SHT_CUDA_INFO"
	.sectionflags	@""
	.align	4


	//----- nvinfo : EIATTR_CUDA_API_VERSION
	.align		4
        /*0000*/ 	.byte	0x04, 0x37
        /*0002*/ 	.short	(.L_43 - .L_42)
.L_42:
        /*0004*/ 	.word	0x00000082


	//----- nvinfo : EIATTR_KPARAM_INFO
	.align		4
.L_43:
        /*0008*/ 	.byte	0x04, 0x17
        /*000a*/ 	.short	(.L_45 - .L_44)
.L_44:
        /*000c*/ 	.word	0x00000000
        /*0010*/ 	.short	0x0001
        /*0012*/ 	.short	0x0008
        /*0014*/ 	.byte	0x00, 0xf5, 0x21, 0x00


	//----- nvinfo : EIATTR_KPARAM_INFO
	.align		4
.L_45:
        /*0018*/ 	.byte	0x04, 0x17
        /*001a*/ 	.short	(.L_47 - .L_46)
.L_46:
        /*001c*/ 	.word	0x00000000
        /*0020*/ 	.short	0x0000
        /*0022*/ 	.short	0x0000
        /*0024*/ 	.byte	0x00, 0xf5, 0x21, 0x00


	//----- nvinfo : EIATTR_SPARSE_MMA_MASK
	.align		4
.L_47:
        /*0028*/ 	.byte	0x03, 0x50
        /*002a*/ 	.short	0x0000


	//----- nvinfo : EIATTR_MAXREG_COUNT
	.align		4
        /*002c*/ 	.byte	0x03, 0x1b
        /*002e*/ 	.short	0x00ff


	//----- nvinfo : EIATTR_NUM_BARRIERS
	.align		4
        /*0030*/ 	.byte	0x02, 0x4c
        /*0032*/ 	.byte	0x01
	.zero		1


	//----- nvinfo : EIATTR_MERCURY_ISA_VERSION
	.align		4
        /*0034*/ 	.byte	0x03, 0x5f
        /*0036*/ 	.short	0x0101


	//----- nvinfo : EIATTR_VRC_CTA_INIT_COUNT
	.align		4
        /*0038*/ 	.byte	0x02, 0x4a
	.zero		1
	.zero		1


	//----- nvinfo : EIATTR_EXIT_INSTR_OFFSETS
	.align		4
        /*003c*/ 	.byte	0x04, 0x1c
        /*003e*/ 	.short	(.L_49 - .L_48)


	//   ....[0]....
.L_48:
        /*0040*/ 	.word	0x00000360


	//----- nvinfo : EIATTR_CBANK_PARAM_SIZE
	.align		4
.L_49:
        /*0044*/ 	.byte	0x03, 0x19
        /*0046*/ 	.short	0x0010


	//----- nvinfo : EIATTR_PARAM_CBANK
	.align		4
        /*0048*/ 	.byte	0x04, 0x0a
        /*004a*/ 	.short	(.L_51 - .L_50)
	.align		4
.L_50:
        /*004c*/ 	.word	index@(.nv.constant0._Z22transponseMatCoalesingPfPKf)
        /*0050*/ 	.short	0x0380
        /*0052*/ 	.short	0x0010


	//----- nvinfo : EIATTR_SW_WAR
	.align		4
.L_51:
        /*0054*/ 	.byte	0x04, 0x36
        /*0056*/ 	.short	(.L_53 - .L_52)
.L_52:
        /*0058*/ 	.word	0x00000008
.L_53:


//--------------------- .nv.info._Z18transponseMatNaivePfPKf --------------------------
	.section	.nv.info._Z18transponseMatNaivePfPKf,"",@"SHT_CUDA_INFO"
	.sectionflags	@""
	.align	4


	//----- nvinfo : EIATTR_CUDA_API_VERSION
	.align		4
        /*0000*/ 	.byte	0x04, 0x37
        /*0002*/ 	.short	(.L_55 - .L_54)
.L_54:
        /*0004*/ 	.word	0x00000082


	//----- nvinfo : EIATTR_KPARAM_INFO
	.align		4
.L_55:
        /*0008*/ 	.byte	0x04, 0x17
        /*000a*/ 	.short	(.L_57 - .L_56)
.L_56:
        /*000c*/ 	.word	0x00000000
        /*0010*/ 	.short	0x0001
        /*0012*/ 	.short	0x0008
        /*0014*/ 	.byte	0x00, 0xf5, 0x21, 0x00


	//----- nvinfo : EIATTR_KPARAM_INFO
	.align		4
.L_57:
        /*0018*/ 	.byte	0x04, 0x17
        /*001a*/ 	.short	(.L_59 - .L_58)
.L_58:
        /*001c*/ 	.word	0x00000000
        /*0020*/ 	.short	0x0000
        /*0022*/ 	.short	0x0000
        /*0024*/ 	.byte	0x00, 0xf5, 0x21, 0x00


	//----- nvinfo : EIATTR_SPARSE_MMA_MASK
	.align		4
.L_59:
        /*0028*/ 	.byte	0x03, 0x50
        /*002a*/ 	.short	0x0000


	//----- nvinfo : EIATTR_MAXREG_COUNT
	.align		4
        /*002c*/ 	.byte	0x03, 0x1b
        /*002e*/ 	.short	0x00ff


	//----- nvinfo : EIATTR_MERCURY_ISA_VERSION
	.align		4
        /*0030*/ 	.byte	0x03, 0x5f
        /*0032*/ 	.short	0x0101


	//----- nvinfo : EIATTR_VRC_CTA_INIT_COUNT
	.align		4
        /*0034*/ 	.byte	0x02, 0x4a
	.zero		1
	.zero		1


	//----- nvinfo : EIATTR_EXIT_INSTR_OFFSETS
	.align		4
        /*0038*/ 	.byte	0x04, 0x1c
        /*003a*/ 	.short	(.L_61 - .L_60)


	//   ....[0]....
.L_60:
        /*003c*/ 	.word	0x000001e0


	//----- nvinfo : EIATTR_CBANK_PARAM_SIZE
	.align		4
.L_61:
        /*0040*/ 	.byte	0x03, 0x19
        /*0042*/ 	.short	0x0010


	//----- nvinfo : EIATTR_PARAM_CBANK
	.align		4
        /*0044*/ 	.byte	0x04, 0x0a
        /*0046*/ 	.short	(.L_63 - .L_62)
	.align		4
.L_62:
        /*0048*/ 	.word	index@(.nv.constant0._Z18transponseMatNaivePfPKf)
        /*004c*/ 	.short	0x0380
        /*004e*/ 	.short	0x0010


	//----- nvinfo : EIATTR_SW_WAR
	.align		4
.L_63:
        /*0050*/ 	.byte	0x04, 0x36
        /*0052*/ 	.short	(.L_65 - .L_64)
.L_64:
        /*0054*/ 	.word	0x00000008
.L_65:


//--------------------- .nv.info._Z13copyShmKernelPfPKf --------------------------
	.section	.nv.info._Z13copyShmKernelPfPKf,"",@"SHT_CUDA_INFO"
	.sectionflags	@""
	.align	4


	//----- nvinfo : EIATTR_CUDA_API_VERSION
	.align		4
        /*0000*/ 	.byte	0x04, 0x37
        /*0002*/ 	.short	(.L_67 - .L_66)
.L_66:
        /*0004*/ 	.word	0x00000082


	//----- nvinfo : EIATTR_KPARAM_INFO
	.align		4
.L_67:
        /*0008*/ 	.byte	0x04, 0x17
        /*000a*/ 	.short	(.L_69 - .L_68)
.L_68:
        /*000c*/ 	.word	0x00000000
        /*0010*/ 	.short	0x0001
        /*0012*/ 	.short	0x0008
        /*0014*/ 	.byte	0x00, 0xf5, 0x21, 0x00


	//----- nvinfo : EIATTR_KPARAM_INFO
	.align		4
.L_69:
        /*0018*/ 	.byte	0x04, 0x17
        /*001a*/ 	.short	(.L_71 - .L_70)
.L_70:
        /*001c*/ 	.word	0x00000000
        /*0020*/ 	.short	0x0000
        /*0022*/ 	.short	0x0000
        /*0024*/ 	.byte	0x00, 0xf5, 0x21, 0x00


	//----- nvinfo : EIATTR_SPARSE_MMA_MASK
	.align		4
.L_71:
        /*0028*/ 	.byte	0x03, 0x50
        /*002a*/ 	.short	0x0000


	//----- nvinfo : EIATTR_MAXREG_COUNT
	.align		4
        /*002c*/ 	.byte	0x03, 0x1b
        /*002e*/ 	.short	0x00ff


	//----- nvinfo : EIATTR_NUM_BARRIERS
	.align		4
        /*0030*/ 	.byte	0x02, 0x4c
        /*0032*/ 	.byte	0x01
	.zero		1


	//----- nvinfo : EIATTR_MERCURY_ISA_VERSION
	.align		4
        /*0034*/ 	.byte	0x03, 0x5f
        /*0036*/ 	.short	0x0101


	//----- nvinfo : EIATTR_VRC_CTA_INIT_COUNT
	.align		4
        /*0038*/ 	.byte	0x02, 0x4a
	.zero		1
	.zero		1


	//----- nvinfo : EIATTR_EXIT_INSTR_OFFSETS
	.align		4
        /*003c*/ 	.byte	0x04, 0x1c
        /*003e*/ 	.short	(.L_73 - .L_72)


	//   ....[0]....
.L_72:
        /*0040*/ 	.word	0x000002e0


	//----- nvinfo : EIATTR_CBANK_PARAM_SIZE
	.align		4
.L_73:
        /*0044*/ 	.byte	0x03, 0x19
        /*0046*/ 	.short	0x0010


	//----- nvinfo : EIATTR_PARAM_CBANK
	.align		4
        /*0048*/ 	.byte	0x04, 0x0a
        /*004a*/ 	.short	(.L_75 - .L_74)
	.align		4
.L_74:
        /*004c*/ 	.word	index@(.nv.constant0._Z13copyShmKernelPfPKf)
        /*0050*/ 	.short	0x0380
        /*0052*/ 	.short	0x0010


	//----- nvinfo : EIATTR_SW_WAR
	.align		4
.L_75:
        /*0054*/ 	.byte	0x04, 0x36
        /*0056*/ 	.short	(.L_77 - .L_76)
.L_76:
        /*0058*/ 	.word	0x00000008
.L_77:


//--------------------- .nv.info._Z10copyKernelPfPKf --------------------------
	.section	.nv.info._Z10copyKernelPfPKf,"",@"SHT_CUDA_INFO"
	.sectionflags	@""
	.align	4


	//----- nvinfo : EIATTR_CUDA_API_VERSION
	.align		4
        /*0000*/ 	.byte	0x04, 0x37
        /*0002*/ 	.short	(.L_79 - .L_78)
.L_78:
        /*0004*/ 	.word	0x00000082


	//----- nvinfo : EIATTR_KPARAM_INFO
	.align		4
.L_79:
        /*0008*/ 	.byte	0x04, 0x17
        /*000a*/ 	.short	(.L_81 - .L_80)
.L_80:
        /*000c*/ 	.word	0x00000000
        /*0010*/ 	.short	0x0001
        /*0012*/ 	.short	0x0008
        /*0014*/ 	.byte	0x00, 0xf5, 0x21, 0x00


	//----- nvinfo : EIATTR_KPARAM_INFO
	.align		4
.L_81:
        /*0018*/ 	.byte	0x04, 0x17
        /*001a*/ 	.short	(.L_83 - .L_82)
.L_82:
        /*001c*/ 	.word	0x00000000
        /*0020*/ 	.short	0x0000
        /*0022*/ 	.short	0x0000
        /*0024*/ 	.byte	0x00, 0xf5, 0x21, 0x00


	//----- nvinfo : EIATTR_SPARSE_MMA_MASK
	.align		4
.L_83:
        /*0028*/ 	.byte	0x03, 0x50
        /*002a*/ 	.short	0x0000


	//----- nvinfo : EIATTR_MAXREG_COUNT
	.align		4
        /*002c*/ 	.byte	0x03, 0x1b
        /*002e*/ 	.short	0x00ff


	//----- nvinfo : EIATTR_MERCURY_ISA_VERSION
	.align		4
        /*0030*/ 	.byte	0x03, 0x5f
        /*0032*/ 	.short	0x0101


	//----- nvinfo : EIATTR_VRC_CTA_INIT_COUNT
	.align		4
        /*0034*/ 	.byte	0x02, 0x4a
	.zero		1
	.zero		1


	//----- nvinfo : EIATTR_EXIT_INSTR_OFFSETS
	.align		4
        /*0038*/ 	.byte	0x04, 0x1c
        /*003a*/ 	.short	(.L_85 - .L_84)


	//   ....[0]....
.L_84:
        /*003c*/ 	.word	0x00000200


	//----- nvinfo : EIATTR_CBANK_PARAM_SIZE
	.align		4
.L_85:
        /*0040*/ 	.byte	0x03, 0x19
        /*0042*/ 	.short	0x0010


	//----- nvinfo : EIATTR_PARAM_CBANK
	.align		4
        /*0044*/ 	.byte	0x04, 0x0a
        /*0046*/ 	.short	(.L_87 - .L_86)
	.align		4
.L_86:
        /*0048*/ 	.word	index@(.nv.constant0._Z10copyKernelPfPKf)
        /*004c*/ 	.short	0x0380
        /*004e*/ 	.short	0x0010


	//----- nvinfo : EIATTR_SW_WAR
	.align		4
.L_87:
        /*0050*/ 	.byte	0x04, 0x36
        /*0052*/ 	.short	(.L_89 - .L_88)
.L_88:
        /*0054*/ 	.word	0x00000008
.L_89:


//--------------------- .nv.callgraph             --------------------------
	.section	.nv.callgraph,"",@"SHT_CUDA_CALLGRAPH"
	.align	4
	.sectionentsize	8
	.align		4
        /*0000*/ 	.word	0x00000000
	.align		4
        /*0004*/ 	.word	0xffffffff
	.align		4
        /*0008*/ 	.word	0x00000000
	.align		4
        /*000c*/ 	.word	0xfffffffe
	.align		4
        /*0010*/ 	.word	0x00000000
	.align		4
        /*0014*/ 	.word	0xfffffffd
	.align		4
        /*0018*/ 	.word	0x00000000
	.align		4
        /*001c*/ 	.word	0xfffffffc


//--------------------- .text._Z36transponseMatCoalesingNoBankConflictPfPKf --------------------------
	.section	.text._Z36transponseMatCoalesingNoBankConflictPfPKf,"ax",@progbits
	.align	128
        .global         _Z36transponseMatCoalesingNoBankConflictPfPKf
        .type           _Z36transponseMatCoalesingNoBankConflictPfPKf,@function
        .size           _Z36transponseMatCoalesingNoBankConflictPfPKf,(.L_x_5 - _Z36transponseMatCoalesingNoBankConflictPfPKf)
        .other          _Z36transponseMatCoalesingNoBankConflictPfPKf,@"STO_CUDA_ENTRY STV_DEFAULT"
_Z36transponseMatCoalesingNoBankConflictPfPKf:
.text._Z36transponseMatCoalesingNoBankConflictPfPKf:
[----:B------:R-:W-:Y:S01]  /*0000*/  LDC R1, c[0x0][0x37c] ;  /* 0x0000df00ff017b82 */ /* 0x000fe20000000800 */
[----:B------:R-:W0:Y:S07]  /*0010*/  S2R R6, SR_CTAID.X ;  /* 0x0000000000067919 */ /* 0x000e2e0000002500 */
[----:B------:R-:W1:Y:S01]  /*0020*/  LDC R4, c[0x0][0x370] ;  /* 0x0000dc00ff047b82 */ /* 0x000e620000000800 */
[----:B------:R-:W2:Y:S01]  /*0030*/  LDCU.64 UR6, c[0x0][0x358] ;  /* 0x00006b00ff0677ac */ /* 0x000ea20008000a00 */
[----:B------:R-:W0:Y:S01]  /*0040*/  S2R R5, SR_TID.X ;  /* 0x0000000000057919 */ /* 0x000e220000002100 */
[----:B------:R-:W3:Y:S05]  /*0050*/  S2R R0, SR_CTAID.Y ;  /* 0x0000000000007919 */ /* 0x000eea0000002600 */
[----:B------:R-:W4:Y:S01]  /*0060*/  LDC.64 R2, c[0x0][0x388] ;  /* 0x0000e200ff027b82 */ /* 0x000f220000000a00 */
[----:B------:R-:W3:Y:S01]  /*0070*/  S2R R7, SR_TID.Y ;  /* 0x0000000000077919 */ /* 0x000ee20000002200 */
[----:B-1----:R-:W-:-:S02]  /*0080*/  SHF.L.U32 R8, R4, 0x5, RZ ;  /* 0x0000000504087819 */ /* 0x002fc400000006ff */
[----:B0-----:R-:W-:Y:S02]  /*0090*/  LEA R9, R6, R5, 0x5 ;  /* 0x0000000506097211 */ /* 0x001fe400078e28ff */
[----:B---3--:R-:W-:-:S05]  /*00a0*/  LEA R10, R0, R7, 0x5 ;  /* 0x00000007000a7211 */ /* 0x008fca00078e28ff */
[----:B------:R-:W-:-:S04]  /*00b0*/  IMAD R9, R10, R8, R9 ;  /* 0x000000080a097224 */ /* 0x000fc800078e0209 */
[--C-:B----4-:R-:W-:Y:S01]  /*00c0*/  IMAD.WIDE R10, R9, 0x4, R2.reuse ;  /* 0x00000004090a7825 */ /* 0x110fe200078e0202 */
[CC--:B------:R-:W-:Y:S02]  /*00d0*/  LEA R15, R4.reuse, R9.reuse, 0x9 ;  /* 0x00000009040f7211 */ /* 0x0c0fe400078e48ff */
[C---:B------:R-:W-:Y:S02]  /*00e0*/  LEA R13, R4.reuse, R9, 0x8 ;  /* 0x00000009040d7211 */ /* 0x040fe400078e40ff */
[----:B------:R-:W-:Y:S01]  /*00f0*/  LEA R17, R4, R15, 0x8 ;  /* 0x0000000f04117211 */ /* 0x000fe200078e40ff */
[--C-:B------:R-:W-:Y:S01]  /*0100*/  IMAD.WIDE R14, R15, 0x4, R2.reuse ;  /* 0x000000040f0e7825 */ /* 0x100fe200078e0202 */
[----:B--2---:R-:W2:Y:S03]  /*0110*/  LDG.E R10, desc[UR6][R10.64] ;  /* 0x000000060a0a7981 */ /* 0x004ea6000c1e1900 */
[----:B------:R-:W-:-:S02]  /*0120*/  IMAD.WIDE R12, R13, 0x4, R2 ;  /* 0x000000040d0c7825 */ /* 0x000fc400078e0202 */
[----:B------:R-:W3:Y:S02]  /*0130*/  LDG.E R14, desc[UR6][R14.64] ;  /* 0x000000060e0e7981 */ /* 0x000ee4000c1e1900 */
[----:B------:R-:W-:Y:S02]  /*0140*/  IMAD.WIDE R2, R17, 0x4, R2 ;  /* 0x0000000411027825 */ /* 0x000fe400078e0202 */
[----:B------:R-:W4:Y:S04]  /*0150*/  LDG.E R12, desc[UR6][R12.64] ;  /* 0x000000060c0c7981 */ /* 0x000f28000c1e1900 */
[----:B------:R0:W5:Y:S01]  /*0160*/  LDG.E R18, desc[UR6][R2.64] ;  /* 0x0000000602127981 */ /* 0x000162000c1e1900 */
[----:B------:R-:W1:Y:S01]  /*0170*/  S2UR UR5, SR_CgaCtaId ;  /* 0x00000000000579c3 */ /* 0x000e620000008800 */
[----:B------:R-:W-:-:S07]  /*0180*/  UMOV UR4, 0x400 ;  /* 0x0000040000047882 */ /* 0x000fce0000000000 */
[----:B0-----:R-:W0:Y:S01]  /*0190*/  LDC.64 R2, c[0x0][0x380] ;  /* 0x0000e000ff027b82 */ /* 0x001e220000000a00 */
[----:B-1----:R-:W-:-:S06]  /*01a0*/  ULEA UR4, UR5, UR4, 0x18 ;  /* 0x0000000405047291 */ /* 0x002fcc000f8ec0ff */
[----:B------:R-:W-:-:S05]  /*01b0*/  LEA R16, R5, UR4, 0x2 ;  /* 0x0000000405107c11 */ /* 0x000fca000f8e10ff */
[----:B------:R-:W-:Y:S01]  /*01c0*/  IMAD R9, R7, 0x84, R16 ;  /* 0x0000008407097824 */ /* 0x000fe200078e0210 */
[----:B------:R-:W-:-:S04]  /*01d0*/  LEA R16, R5, R16, 0x7 ;  /* 0x0000001005107211 */ /* 0x000fc800078e38ff */
[----:B------:R-:W-:Y:S02]  /*01e0*/  LEA R16, R7, R16, 0x2 ;  /* 0x0000001007107211 */ /* 0x000fe400078e10ff */
[----:B------:R-:W-:Y:S02]  /*01f0*/  LEA R5, R0, R5, 0x5 ;  /* 0x0000000500057211 */ /* 0x000fe400078e28ff */
[----:B------:R-:W-:-:S05]  /*0200*/  LEA R6, R6, R7, 0x5 ;  /* 0x0000000706067211 */ /* 0x000fca00078e28ff */
[----:B------:R-:W-:-:S05]  /*0210*/  IMAD R5, R8, R6, R5 ;  /* 0x0000000608057224 */ /* 0x000fca00078e0205 */
[CC--:B------:R-:W-:Y:S02]  /*0220*/  LEA R17, R4.reuse, R5.reuse, 0x9 ;  /* 0x0000000504117211 */ /* 0x0c0fe400078e48ff */
[C---:B------:R-:W-:Y:S02]  /*0230*/  LEA R7, R4.reuse, R5, 0x8 ;  /* 0x0000000504077211 */ /* 0x040fe400078e40ff */
[----:B------:R-:W-:Y:S01]  /*0240*/  LEA R21, R4, R17, 0x8 ;  /* 0x0000001104157211 */ /* 0x000fe200078e40ff */
[----:B0-----:R-:W-:-:S04]  /*0250*/  IMAD.WIDE R4, R5, 0x4, R2 ;  /* 0x0000000405047825 */ /* 0x001fc800078e0202 */
[--C-:B------:R-:W-:Y:S01]  /*0260*/  IMAD.WIDE R6, R7, 0x4, R2.reuse ;  /* 0x0000000407067825 */ /* 0x100fe200078e0202 */
[----:B--2---:R-:W-:Y:S04]  /*0270*/  STS [R9], R10 ;  /* 0x0000000a09007388 */ /* 0x004fe80000000800 */
[----:B---3--:R-:W-:Y:S04]  /*0280*/  STS [R9+0x840], R14 ;  /* 0x0008400e09007388 */ /* 0x008fe80000000800 */
[----:B----4-:R-:W-:Y:S04]  /*0290*/  STS [R9+0x420], R12 ;  /* 0x0004200c09007388 */ /* 0x010fe80000000800 */
[----:B-----5:R0:W-:Y:S01]  /*02a0*/  STS [R9+0xc60], R18 ;  /* 0x000c601209007388 */ /* 0x0201e20000000800 */
[----:B------:R-:W-:Y:S06]  /*02b0*/  BAR.SYNC.DEFER_BLOCKING 0x0 ;  /* 0x0000000000007b1d */ /* 0x000fec0000010000 */
[----:B------:R-:W1:Y:S04]  /*02c0*/  LDS R11, [R16] ;  /* 0x00000000100b7984 */ /* 0x000e680000000800 */
[----:B------:R-:W2:Y:S04]  /*02d0*/  LDS R13, [R16+0x20] ;  /* 0x00002000100d7984 */ /* 0x000ea80000000800 */
[----:B------:R-:W3:Y:S04]  /*02e0*/  LDS R15, [R16+0x40] ;  /* 0x00004000100f7984 */ /* 0x000ee80000000800 */
[----:B------:R-:W4:Y:S01]  /*02f0*/  LDS R19, [R16+0x60] ;  /* 0x0000600010137984 */ /* 0x000f220000000800 */
[----:B0-----:R-:W-:-:S04]  /*0300*/  IMAD.WIDE R8, R17, 0x4, R2 ;  /* 0x0000000411087825 */ /* 0x001fc800078e0202 */
[----:B------:R-:W-:Y:S01]  /*0310*/  IMAD.WIDE R2, R21, 0x4, R2 ;  /* 0x0000000415027825 */ /* 0x000fe200078e0202 */
[----:B-1----:R-:W-:Y:S04]  /*0320*/  STG.E desc[UR6][R4.64], R11 ;  /* 0x0000000b04007986 */ /* 0x002fe8000c101906 */
[----:B--2---:R-:W-:Y:S04]  /*0330*/  STG.E desc[UR6][R6.64], R13 ;  /* 0x0000000d06007986 */ /* 0x004fe8000c101906 */
[----:B---3--:R-:W-:Y:S04]  /*0340*/  STG.E desc[UR6][R8.64], R15 ;  /* 0x0000000f08007986 */ /* 0x008fe8000c101906 */
[----:B----4-:R-:W-:Y:S01]  /*0350*/  STG.E desc[UR6][R2.64], R19 ;  /* 0x0000001302007986 */ /* 0x010fe2000c101906 */
[----:B------:R-:W-:Y:S05]  /*0360*/  EXIT ;  /* 0x000000000000794d */ /* 0x000fea0003800000 */
.L_x_0:
[----:B------:R-:W-:-:S00]  /*0370*/  BRA `(.L_x_0) ;  /* 0xfffffffc00fc7947 */ /* 0x000fc0000383ffff */
[----:B------:R-:W-:-:S00]  /*0380*/  NOP ;  /* 0x0000000000007918 */ /* 0x000fc00000000000 */
[----:B------:R-:W-:-:S00]  /*0390*/  NOP ;  /* 0x0000000000007918 */ /* 0x000fc00000000000 */
[----:B------:R-:W-:-:S00]  /*03a0*/  NOP ;  /* 0x0000000000007918 */ /* 0x000fc00000000000 */
[----:B------:R-:W-:-:S00]  /*03b0*/  NOP ;  /* 0x0000000000007918 */ /* 0x000fc00000000000 */
[----:B------:R-:W-:-:S00]  /*03c0*/  NOP ;  /* 0x0000000000007918 */ /* 0x000fc00000000000 */
[----:B------:R-:W-:-:S00]  /*03d0*/  NOP ;  /* 0x0000000000007918 */ /* 0x000fc00000000000 */
[----:B------:R-:W-:-:S00]  /*03e0*/  NOP ;  /* 0x0000000000007918 */ /* 0x000fc00000000000 */
[----:B------:R-:W-:-:S00]  /*03f0*/  NOP ;  /* 0x0000000000007918 */ /* 0x000fc00000000000 */
.L_x_5:


//--------------------- .text._Z22transponseMatCoalesingPfPKf --------------------------
	.section	.text._Z22transponseMatCoalesingPfPKf,"ax",@progbits
	.align	128
        .global         _Z22transponseMatCoalesingPfPKf
        .type           _Z22transponseMatCoalesingPfPKf,@function
        .size           _Z22transponseMatCoalesingPfPKf,(.L_x_6 - _Z22transponseMatCoalesingPfPKf)
        .other          _Z22transponseMatCoalesingPfPKf,@"STO_CUDA_ENTRY STV_DEFAULT"
_Z22transponseMatCoalesingPfPKf:
.text._Z22transponseMatCoalesingPfPKf:
        /* <DEDUP_REMOVED lines=27> */
[----:B------:R-:W-:-:S04]  /*01b0*/  LEA R16, R5, UR4, 0x2 ;  /* 0x0000000405107c11 */ /* 0x000fc8000f8e10ff */
[----:B------:R-:W-:Y:S01]  /*01c0*/  LEA R9, R7, R16, 0x7 ;  /* 0x0000001007097211 */ /* 0x000fe200078e38ff */
[----:B------:R-:W-:-:S05]  /*01d0*/  IMAD R16, R5, 0x7c, R16 ;  /* 0x0000007c05107824 */ /* 0x000fca00078e0210 */
        /* <DEDUP_REMOVED lines=25> */
.L_x_1:
        /* <DEDUP_REMOVED lines=9> */
.L_x_6:


//--------------------- .text._Z18transponseMatNaivePfPKf --------------------------
	.section	.text._Z18transponseMatNaivePfPKf,"ax",@progbits
	.align	128
        .global         _Z18transponseMatNaivePfPKf
        .type           _Z18transponseMatNaivePfPKf,@function
        .size           _Z18transponseMatNaivePfPKf,(.L_x_7 - _Z18transponseMatNaivePfPKf)
        .other          _Z18transponseMatNaivePfPKf,@"STO_CUDA_ENTRY STV_DEFAULT"
_Z18transponseMatNaivePfPKf:
.text._Z18transponseMatNaivePfPKf:
[----:B------:R-:W-:Y:S01]  /*0000*/  LDC R1, c[0x0][0x37c] ;  /* 0x0000df00ff017b82 */ /* 0x000fe20000000800 */
[----:B------:R-:W0:Y:S07]  /*0010*/  S2R R0, SR_CTAID.X ;  /* 0x0000000000007919 */ /* 0x000e2e0000002500 */
[----:B------:R-:W1:Y:S01]  /*0020*/  LDC R12, c[0x0][0x370] ;  /* 0x0000dc00ff0c7b82 */ /* 0x000e620000000800 */
[----:B------:R-:W2:Y:S01]  /*0030*/  LDCU.64 UR4, c[0x0][0x358] ;  /* 0x00006b00ff0477ac */ /* 0x000ea20008000a00 */
[----:B------:R-:W0:Y:S01]  /*0040*/  S2R R5, SR_TID.X ;  /* 0x0000000000057919 */ /* 0x000e220000002100 */
[----:B------:R-:W3:Y:S05]  /*0050*/  S2R R9, SR_CTAID.Y ;  /* 0x0000000000097919 */ /* 0x000eea0000002600 */
[----:B------:R-:W4:Y:S01]  /*0060*/  LDC.64 R2, c[0x0][0x388] ;  /* 0x0000e200ff027b82 */ /* 0x000f220000000a00 */
[----:B------:R-:W3:Y:S07]  /*0070*/  S2R R4, SR_TID.Y ;  /* 0x0000000000047919 */ /* 0x000eee0000002200 */
[----:B------:R-:W5:Y:S01]  /*0080*/  LDC.64 R6, c[0x0][0x380] ;  /* 0x0000e000ff067b82 */ /* 0x000f620000000a00 */
[----:B-1----:R-:W-:-:S02]  /*0090*/  SHF.L.U32 R8, R12, 0x5, RZ ;  /* 0x000000050c087819 */ /* 0x002fc400000006ff */
[----:B0-----:R-:W-:Y:S02]  /*00a0*/  LEA R0, R0, R5, 0x5 ;  /* 0x0000000500007211 */ /* 0x001fe400078e28ff */
[----:B---3--:R-:W-:-:S05]  /*00b0*/  LEA R9, R9, R4, 0x5 ;  /* 0x0000000409097211 */ /* 0x008fca00078e28ff */
[----:B------:R-:W-:-:S04]  /*00c0*/  IMAD R11, R9, R8, R0 ;  /* 0x00000008090b7224 */ /* 0x000fc800078e0200 */
[----:B----4-:R-:W-:-:S06]  /*00d0*/  IMAD.WIDE R4, R11, 0x4, R2 ;  /* 0x000000040b047825 */ /* 0x010fcc00078e0202 */
[----:B--2---:R-:W2:Y:S01]  /*00e0*/  LDG.E R5, desc[UR4][R4.64] ;  /* 0x0000000404057981 */ /* 0x004ea2000c1e1900 */
[----:B------:R-:W-:Y:S01]  /*00f0*/  IMAD R9, R0, R8, R9 ;  /* 0x0000000800097224 */ /* 0x000fe200078e0209 */
[----:B------:R-:W-:-:S03]  /*0100*/  LEA R13, R12, R11, 0x8 ;  /* 0x0000000b0c0d7211 */ /* 0x000fc600078e40ff */
[----:B-----5:R-:W-:-:S04]  /*0110*/  IMAD.WIDE R6, R9, 0x4, R6 ;  /* 0x0000000409067825 */ /* 0x020fc800078e0206 */
[----:B------:R-:W-:Y:S01]  /*0120*/  IMAD.WIDE R8, R13, 0x4, R2 ;  /* 0x000000040d087825 */ /* 0x000fe200078e0202 */
[----:B--2---:R-:W-:Y:S05]  /*0130*/  STG.E desc[UR4][R6.64], R5 ;  /* 0x0000000506007986 */ /* 0x004fea000c101904 */
[----:B------:R-:W2:Y:S01]  /*0140*/  LDG.E R9, desc[UR4][R8.64] ;  /* 0x0000000408097981 */ /* 0x000ea2000c1e1900 */
[----:B------:R-:W-:-:S05]  /*0150*/  LEA R13, R12, R11, 0x9 ;  /* 0x0000000b0c0d7211 */ /* 0x000fca00078e48ff */
[--C-:B------:R-:W-:Y:S01]  /*0160*/  IMAD.WIDE R10, R13, 0x4, R2.reuse ;  /* 0x000000040d0a7825 */ /* 0x100fe200078e0202 */
[----:B------:R-:W-:Y:S01]  /*0170*/  LEA R13, R12, R13, 0x8 ;  /* 0x0000000d0c0d7211 */ /* 0x000fe200078e40ff */
[----:B--2---:R-:W-:Y:S04]  /*0180*/  STG.E desc[UR4][R6.64+0x20], R9 ;  /* 0x0000200906007986 */ /* 0x004fe8000c101904 */
[----:B------:R-:W2:Y:S01]  /*0190*/  LDG.E R11, desc[UR4][R10.64] ;  /* 0x000000040a0b7981 */ /* 0x000ea2000c1e1900 */
[----:B------:R-:W-:-:S03]  /*01a0*/  IMAD.WIDE R2, R13, 0x4, R2 ;  /* 0x000000040d027825 */ /* 0x000fc600078e0202 */
[----:B--2---:R-:W-:Y:S04]  /*01b0*/  STG.E desc[UR4][R6.64+0x40], R11 ;  /* 0x0000400b06007986 */ /* 0x004fe8000c101904 */
[----:B------:R-:W2:Y:S04]  /*01c0*/  LDG.E R3, desc[UR4][R2.64] ;  /* 0x0000000402037981 */ /* 0x000ea8000c1e1900 */
[----:B--2---:R-:W-:Y:S01]  /*01d0*/  STG.E desc[UR4][R6.64+0x60], R3 ;  /* 0x0000600306007986 */ /* 0x004fe2000c101904 */
[----:B------:R-:W-:Y:S05]  /*01e0*/  EXIT ;  /* 0x000000000000794d */ /* 0x000fea0003800000 */
.L_x_2:
        /* <DEDUP_REMOVED lines=9> */
.L_x_7:


//--------------------- .text._Z13copyShmKernelPfPKf --------------------------
	.section	.text._Z13copyShmKernelPfPKf,"ax",@progbits
	.align	128
        .global         _Z13copyShmKernelPfPKf
        .type           _Z13copyShmKernelPfPKf,@function
        .size           _Z13copyShmKernelPfPKf,(.L_x_8 - _Z13copyShmKernelPfPKf)
        .other          _Z13copyShmKernelPfPKf,@"STO_CUDA_ENTRY STV_DEFAULT"
_Z13copyShmKernelPfPKf:
.text._Z13copyShmKernelPfPKf:
[----:B------:R-:W-:Y:S01]  /*0000*/  LDC R1, c[0x0][0x37c] ;  /* 0x0000df00ff017b82 */ /* 0x000fe20000000800 */
[----:B------:R-:W0:Y:S07]  /*0010*/  S2R R0, SR_CTAID.Y ;  /* 0x0000000000007919 */ /* 0x000e2e0000002600 */
[----:B------:R-:W1:Y:S01]  /*0020*/  LDC R6, c[0x0][0x370] ;  /* 0x0000dc00ff067b82 */ /* 0x000e620000000800 */
[----:B------:R-:W2:Y:S01]  /*0030*/  LDCU.64 UR6, c[0x0][0x358] ;  /* 0x00006b00ff0677ac */ /* 0x000ea20008000a00 */
[----:B------:R-:W0:Y:S01]  /*0040*/  S2R R17, SR_TID.Y ;  /* 0x0000000000117919 */ /* 0x000e220000002200 */
[----:B------:R-:W3:Y:S05]  /*0050*/  S2R R2, SR_CTAID.X ;  /* 0x0000000000027919 */ /* 0x000eea0000002500 */
[----:B------:R-:W4:Y:S01]  /*0060*/  LDC.64 R4, c[0x0][0x388] ;  /* 0x0000e200ff047b82 */ /* 0x000f220000000a00 */
[----:B------:R-:W3:Y:S01]  /*0070*/  S2R R15, SR_TID.X ;  /* 0x00000000000f7919 */ /* 0x000ee20000002100 */
[----:B0-----:R-:W-:-:S05]  /*0080*/  LEA R0, R0, R17, 0x5 ;  /* 0x0000001100007211 */ /* 0x001fca00078e28ff */
[----:B-1----:R-:W-:Y:S01]  /*0090*/  IMAD R3, R0, R6, RZ ;  /* 0x0000000600037224 */ /* 0x002fe200078e02ff */
[----:B---3--:R-:W-:-:S04]  /*00a0*/  LEA R0, R2, R15, 0x5 ;  /* 0x0000000f02007211 */ /* 0x008fc800078e28ff */
[----:B------:R-:W-:-:S04]  /*00b0*/  LEA R13, R3, R0, 0x5 ;  /* 0x00000000030d7211 */ /* 0x000fc800078e28ff */
[CC--:B------:R-:W-:Y:S02]  /*00c0*/  LEA R2, R6.reuse, R13.reuse, 0x9 ;  /* 0x0000000d06027211 */ /* 0x0c0fe400078e48ff */
[C---:B------:R-:W-:Y:S02]  /*00d0*/  LEA R3, R6.reuse, R13, 0x8 ;  /* 0x0000000d06037211 */ /* 0x040fe400078e40ff */
[----:B------:R-:W-:Y:S01]  /*00e0*/  LEA R0, R6, R2, 0x8 ;  /* 0x0000000206007211 */ /* 0x000fe200078e40ff */
[----:B----4-:R-:W-:-:S04]  /*00f0*/  IMAD.WIDE R6, R13, 0x4, R4 ;  /* 0x000000040d067825 */ /* 0x010fc800078e0204 */
[--C-:B------:R-:W-:Y:S02]  /*0100*/  IMAD.WIDE R8, R3, 0x4, R4.reuse ;  /* 0x0000000403087825 */ /* 0x100fe400078e0204 */
[----:B--2---:R-:W2:Y:S02]  /*0110*/  LDG.E R6, desc[UR6][R6.64] ;  /* 0x0000000606067981 */ /* 0x004ea4000c1e1900 */
[--C-:B------:R-:W-:Y:S02]  /*0120*/  IMAD.WIDE R10, R2, 0x4, R4.reuse ;  /* 0x00000004020a7825 */ /* 0x100fe400078e0204 */
[----:B------:R0:W3:Y:S02]  /*0130*/  LDG.E R14, desc[UR6][R8.64] ;  /* 0x00000006080e7981 */ /* 0x0000e4000c1e1900 */
        /* <DEDUP_REMOVED lines=9> */
[----:B0-----:R-:W-:-:S04]  /*01d0*/  IMAD.WIDE R4, R13, 0x4, R8 ;  /* 0x000000040d047825 */ /* 0x001fc800078e0208 */
[----:B--2---:R0:W-:Y:S04]  /*01e0*/  STS [R15], R6 ;  /* 0x000000060f007388 */ /* 0x0041e80000000800 */
[----:B---3--:R-:W-:Y:S04]  /*01f0*/  STS [R15+0x400], R14 ;  /* 0x0004000e0f007388 */ /* 0x008fe80000000800 */
[----:B----4-:R-:W-:Y:S04]  /*0200*/  STS [R15+0x800], R10 ;  /* 0x0008000a0f007388 */ /* 0x010fe80000000800 */
[----:B-----5:R-:W-:Y:S01]  /*0210*/  STS [R15+0xc00], R16 ;  /* 0x000c00100f007388 */ /* 0x020fe20000000800 */
[----:B------:R-:W-:Y:S06]  /*0220*/  BAR.SYNC.DEFER_BLOCKING 0x0 ;  /* 0x0000000000007b1d */ /* 0x000fec0000010000 */
[----:B------:R-:W1:Y:S04]  /*0230*/  LDS R11, [R15] ;  /* 0x000000000f0b7984 */ /* 0x000e680000000800 */
[----:B------:R-:W2:Y:S04]  /*0240*/  LDS R17, [R15+0x400] ;  /* 0x000400000f117984 */ /* 0x000ea80000000800 */
[----:B------:R-:W3:Y:S04]  /*0250*/  LDS R19, [R15+0x800] ;  /* 0x000800000f137984 */ /* 0x000ee80000000800 */
[----:B------:R-:W4:Y:S01]  /*0260*/  LDS R21, [R15+0xc00] ;  /* 0x000c00000f157984 */ /* 0x000f220000000800 */
[----:B0-----:R-:W-:-:S04]  /*0270*/  IMAD.WIDE R6, R3, 0x4, R8 ;  /* 0x0000000403067825 */ /* 0x001fc800078e0208 */
[----:B------:R-:W-:-:S04]  /*0280*/  IMAD.WIDE R2, R2, 0x4, R8 ;  /* 0x0000000402027825 */ /* 0x000fc800078e0208 */
[----:B------:R-:W-:Y:S01]  /*0290*/  IMAD.WIDE R8, R0, 0x4, R8 ;  /* 0x0000000400087825 */ /* 0x000fe200078e0208 */
[----:B-1----:R-:W-:Y:S04]  /*02a0*/  STG.E desc[UR6][R4.64], R11 ;  /* 0x0000000b04007986 */ /* 0x002fe8000c101906 */
[----:B--2---:R-:W-:Y:S04]  /*02b0*/  STG.E desc[UR6][R6.64], R17 ;  /* 0x0000001106007986 */ /* 0x004fe8000c101906 */
[----:B---3--:R-:W-:Y:S04]  /*02c0*/  STG.E desc[UR6][R2.64], R19 ;  /* 0x0000001302007986 */ /* 0x008fe8000c101906 */
[----:B----4-:R-:W-:Y:S01]  /*02d0*/  STG.E desc[UR6][R8.64], R21 ;  /* 0x0000001508007986 */ /* 0x010fe2000c101906 */
[----:B------:R-:W-:Y:S05]  /*02e0*/  EXIT ;  /* 0x000000000000794d */ /* 0x000fea0003800000 */
.L_x_3:
        /* <DEDUP_REMOVED lines=9> */
.L_x_8:


//--------------------- .text._Z10copyKernelPfPKf --------------------------
	.section	.text._Z10copyKernelPfPKf,"ax",@progbits
	.align	128
        .global         _Z10copyKernelPfPKf
        .type           _Z10copyKernelPfPKf,@function
        .size           _Z10copyKernelPfPKf,(.L_x_9 - _Z10copyKernelPfPKf)
        .other          _Z10copyKernelPfPKf,@"STO_CUDA_ENTRY STV_DEFAULT"
_Z10copyKernelPfPKf:
.text._Z10copyKernelPfPKf:
        /* <DEDUP_REMOVED lines=11> */
[----:B------:R-:W-:Y:S02]  /*00b0*/  LEA R13, R5, R0, 0x5 ;  /* 0x00000000050d7211 */ /* 0x000fe400078e28ff */
[----:B------:R-:W0:Y:S03]  /*00c0*/  LDC.64 R4, c[0x0][0x380] ;  /* 0x0000e000ff047b82 */ /* 0x000e260000000a00 */
[----:B----4-:R-:W-:-:S05]  /*00d0*/  IMAD.WIDE R6, R13, 0x4, R2 ;  /* 0x000000040d067825 */ /* 0x010fca00078e0202 */
[----:B--2---:R-:W2:Y:S01]  /*00e0*/  LDG.E R17, desc[UR4][R6.64] ;  /* 0x0000000406117981 */ /* 0x004ea2000c1e1900 */
[----:B------:R-:W-:-:S05]  /*00f0*/  LEA R15, R16, R13, 0x8 ;  /* 0x0000000d100f7211 */ /* 0x000fca00078e40ff */
[----:B------:R-:W-:-:S04]  /*0100*/  IMAD.WIDE R10, R15, 0x4, R2 ;  /* 0x000000040f0a7825 */ /* 0x000fc800078e0202 */
[----:B0-----:R-:W-:-:S05]  /*0110*/  IMAD.WIDE R8, R13, 0x4, R4 ;  /* 0x000000040d087825 */ /* 0x001fca00078e0204 */
[----:B--2---:R-:W-:Y:S04]  /*0120*/  STG.E desc[UR4][R8.64], R17 ;  /* 0x0000001108007986 */ /* 0x004fe8000c101904 */
[----:B------:R-:W2:Y:S01]  /*0130*/  LDG.E R11, desc[UR4][R10.64] ;  /* 0x000000040a0b7981 */ /* 0x000ea2000c1e1900 */
[----:B------:R-:W-:Y:S01]  /*0140*/  LEA R19, R16, R13, 0x9 ;  /* 0x0000000d10137211 */ /* 0x000fe200078e48ff */
[----:B------:R-:W-:-:S04]  /*0150*/  IMAD.WIDE R12, R15, 0x4, R4 ;  /* 0x000000040f0c7825 */ /* 0x000fc800078e0204 */
[C---:B------:R-:W-:Y:S01]  /*0160*/  IMAD.WIDE R14, R19.reuse, 0x4, R2 ;  /* 0x00000004130e7825 */ /* 0x040fe200078e0202 */
[----:B------:R-:W-:Y:S01]  /*0170*/  LEA R21, R16, R19, 0x8 ;  /* 0x0000001310157211 */ /* 0x000fe200078e40ff */
[----:B--2---:R-:W-:Y:S04]  /*0180*/  STG.E desc[UR4][R12.64], R11 ;  /* 0x0000000b0c007986 */ /* 0x004fe8000c101904 */
[----:B------:R-:W2:Y:S01]  /*0190*/  LDG.E R15, desc[UR4][R14.64] ;  /* 0x000000040e0f7981 */ /* 0x000ea2000c1e1900 */
[----:B------:R-:W-:-:S04]  /*01a0*/  IMAD.WIDE R6, R19, 0x4, R4 ;  /* 0x0000000413067825 */ /* 0x000fc800078e0204 */
[C---:B------:R-:W-:Y:S01]  /*01b0*/  IMAD.WIDE R2, R21.reuse, 0x4, R2 ;  /* 0x0000000415027825 */ /* 0x040fe200078e0202 */
[----:B--2---:R-:W-:Y:S05]  /*01c0*/  STG.E desc[UR4][R6.64], R15 ;  /* 0x0000000f06007986 */ /* 0x004fea000c101904 */
[----:B------:R-:W2:Y:S01]  /*01d0*/  LDG.E R3, desc[UR4][R2.64] ;  /* 0x0000000402037981 */ /* 0x000ea2000c1e1900 */
[----:B------:R-:W-:-:S05]  /*01e0*/  IMAD.WIDE R4, R21, 0x4, R4 ;  /* 0x0000000415047825 */ /* 0x000fca00078e0204 */
[----:B--2---:R-:W-:Y:S01]  /*01f0*/  STG.E desc[UR4][R4.64], R3 ;  /* 0x0000000304007986 */ /* 0x004fe2000c101904 */
[----:B------:R-:W-:Y:S05]  /*0200*/  EXIT ;  /* 0x000000000000794d */ /* 0x000fea0003800000 */
.L_x_4:
        /* <DEDUP_REMOVED lines=15> */
.L_x_9:


//--------------------- .nv.shared._Z36transponseMatCoalesingNoBankConflictPfPKf --------------------------
	.section	.nv.shared._Z36transponseMatCoalesingNoBankConflictPfPKf,"aw",@nobits
	.sectionflags	@""
	.align	4
.nv.shared._Z36transponseMatCoalesingNoBankConflictPfPKf:
	.zero		5248


//--------------------- .nv.shared.reserved.0     --------------------------
	.section	.nv.shared.reserved.0,"aw",@nobits
	.weak		__nv_reservedSMEM_offset_0_alias
	.size		__nv_reservedSMEM_offset_0_alias, 0, 64
	.other		__nv_reservedSMEM_offset_0_alias,@"STO_CUDA_RESERVED_SHARED STV_DEFAULT"
__nv_reservedSMEM_offset_0_alias:
	.zero		0
	.zero		64


//--------------------- .nv.shared._Z22transponseMatCoalesingPfPKf --------------------------
	.section	.nv.shared._Z22transponseMatCoalesingPfPKf,"aw",@nobits
	.sectionflags	@""
	.align	4
.nv.shared._Z22transponseMatCoalesingPfPKf:
	.zero		5120


//--------------------- .nv.shared._Z13copyShmKernelPfPKf --------------------------
	.section	.nv.shared._Z13copyShmKernelPfPKf,"aw",@nobits
	.sectionflags	@""
	.align	4
.nv.shared._Z13copyShmKernelPfPKf:
	.zero		5120


//--------------------- .nv.constant0._Z36transponseMatCoalesingNoBankConflictPfPKf --------------------------
	.section	.nv.constant0._Z36transponseMatCoalesingNoBankConflictPfPKf,"a",@progbits
	.sectionflags	@""
	.align	4
.nv.constant0._Z36transponseMatCoalesingNoBankConflictPfPKf:
	.zero		912


//--------------------- .nv.constant0._Z22transponseMatCoalesingPfPKf --------------------------
	.section	.nv.constant0._Z22transponseMatCoalesingPfPKf,"a",@progbits
	.sectionflags	@""
	.align	4
.nv.constant0._Z22transponseMatCoalesingPfPKf:
	.zero		912


//--------------------- .nv.constant0._Z18transponseMatNaivePfPKf --------------------------
	.section	.nv.constant0._Z18transponseMatNaivePfPKf,"a",@progbits
	.sectionflags	@""
	.align	4
.nv.constant0._Z18transponseMatNaivePfPKf:
	.zero		912


//--------------------- .nv.constant0._Z13copyShmKernelPfPKf --------------------------
	.section	.nv.constant0._Z13copyShmKernelPfPKf,"a",@progbits
	.sectionflags	@""
	.align	4
.nv.constant0._Z13copyShmKernelPfPKf:
	.zero		912


//--------------------- .nv.constant0._Z10copyKernelPfPKf --------------------------
	.section	.nv.constant0._Z10copyKernelPfPKf,"a",@progbits
	.sectionflags	@""
	.align	4
.nv.constant0._Z10copyKernelPfPKf:
	.zero		912


//--------------------- SYMBOLS --------------------------

	.type		.nv.reservedSmem.offset0,@object
	.size		.nv.reservedSmem.offset0,0x4
	.type		.nv.reservedSmem.cap,@object
	.size		.nv.reservedSmem.cap,0x4
